	.headerflags	@"EF_CUDA_TEXMODE_UNIFIED EF_CUDA_64BIT_ADDRESS EF_CUDA_ACCELERATORS EF_CUDA_SM90 EF_CUDA_VIRTUAL_SM(EF_CUDA_SM90)"
	.elftype	@"ET_EXEC"


//--------------------- .nv.info                  --------------------------
	.section	.nv.info,"",@"SHT_CUDA_INFO"
	.align	4


	//----- nvinfo : EIATTR_REGCOUNT
	.align		4
        /*0000*/ 	.byte	0x04, 0x2f
        /*0002*/ 	.short	(.L_3 - .L_2)
	.align		4
.L_2:
        /*0004*/ 	.word	index@(triton_poi_fused__native_batch_norm_legit_no_training_leaky_relu_1)
        /*0008*/ 	.word	0x00000020


	//----- nvinfo : EIATTR_MIN_STACK_SIZE
	.align		4
.L_3:
        /*000c*/ 	.byte	0x04, 0x12
        /*000e*/ 	.short	(.L_5 - .L_4)
	.align		4
.L_4:
        /*0010*/ 	.word	index@(triton_poi_fused__native_batch_norm_legit_no_training_leaky_relu_1)
        /*0014*/ 	.word	0x00000000


	//----- nvinfo : EIATTR_FRAME_SIZE
	.align		4
.L_5:
        /*0018*/ 	.byte	0x04, 0x11
        /*001a*/ 	.short	(.L_7 - .L_6)
	.align		4
.L_6:
        /*001c*/ 	.word	index@(triton_poi_fused__native_batch_norm_legit_no_training_leaky_relu_1)
        /*0020*/ 	.word	0x00000000


	//----- nvinfo : EIATTR_MIN_STACK_SIZE
	.align		4
.L_7:
        /*0024*/ 	.byte	0x04, 0x12
        /*0026*/ 	.short	(.L_9 - .L_8)
	.align		4
.L_8:
        /*0028*/ 	.word	index@(triton_poi_fused__native_batch_norm_legit_no_training_leaky_relu_1)
        /*002c*/ 	.word	0x00000000
.L_9:


//--------------------- .nv.info.triton_poi_fused__native_batch_norm_legit_no_training_leaky_relu_1 --------------------------
	.section	.nv.info.triton_poi_fused__native_batch_norm_legit_no_training_leaky_relu_1,"",@"SHT_CUDA_INFO"
	.sectionflags	@""
	.align	4


	//----- nvinfo : EIATTR_CUDA_API_VERSION
	.align		4
        /*0000*/ 	.byte	0x04, 0x37
        /*0002*/ 	.short	(.L_11 - .L_10)
.L_10:
        /*0004*/ 	.word	0x0000007c


	//----- nvinfo : EIATTR_KPARAM_INFO
	.align		4
.L_11:
        /*0008*/ 	.byte	0x04, 0x17
        /*000a*/ 	.short	(.L_13 - .L_12)
.L_12:
        /*000c*/ 	.word	0x00000000
        /*0010*/ 	.short	0x0006
        /*0012*/ 	.short	0x0030
        /*0014*/ 	.byte	0x00, 0xf0, 0x11, 0x00


	//----- nvinfo : EIATTR_KPARAM_INFO
	.align		4
.L_13:
        /*0018*/ 	.byte	0x04, 0x17
        /*001a*/ 	.short	(.L_15 - .L_14)
.L_14:
        /*001c*/ 	.word	0x00000000
        /*0020*/ 	.short	0x0005
        /*0022*/ 	.short	0x0028
        /*0024*/ 	.byte	0x00, 0xf4, 0x21, 0x00


	//----- nvinfo : EIATTR_KPARAM_INFO
	.align		4
.L_15:
        /*0028*/ 	.byte	0x04, 0x17
        /*002a*/ 	.short	(.L_17 - .L_16)
.L_16:
        /*002c*/ 	.word	0x00000000
        /*0030*/ 	.short	0x0004
        /*0032*/ 	.short	0x0020
        /*0034*/ 	.byte	0x00, 0xf4, 0x21, 0x00


	//----- nvinfo : EIATTR_KPARAM_INFO
	.align		4
.L_17:
        /*0038*/ 	.byte	0x04, 0x17
        /*003a*/ 	.short	(.L_19 - .L_18)
.L_18:
        /*003c*/ 	.word	0x00000000
        /*0040*/ 	.short	0x0003
        /*0042*/ 	.short	0x0018
        /*0044*/ 	.byte	0x00, 0xf4, 0x21, 0x00


	//----- nvinfo : EIATTR_KPARAM_INFO
	.align		4
.L_19:
        /*0048*/ 	.byte	0x04, 0x17
        /*004a*/ 	.short	(.L_21 - .L_20)
.L_20:
        /*004c*/ 	.word	0x00000000
        /*0050*/ 	.short	0x0002
        /*0052*/ 	.short	0x0010
        /*0054*/ 	.byte	0x00, 0xf4, 0x21, 0x00


	//----- nvinfo : EIATTR_KPARAM_INFO
	.align		4
.L_21:
        /*0058*/ 	.byte	0x04, 0x17
        /*005a*/ 	.short	(.L_23 - .L_22)
.L_22:
        /*005c*/ 	.word	0x00000000
        /*0060*/ 	.short	0x0001
        /*0062*/ 	.short	0x0008
        /*0064*/ 	.byte	0x00, 0xf4, 0x21, 0x00


	//----- nvinfo : EIATTR_KPARAM_INFO
	.align		4
.L_23:
        /*0068*/ 	.byte	0x04, 0x17
        /*006a*/ 	.short	(.L_25 - .L_24)
.L_24:
        /*006c*/ 	.word	0x00000000
        /*0070*/ 	.short	0x0000
        /*0072*/ 	.short	0x0000
        /*0074*/ 	.byte	0x00, 0xf4, 0x21, 0x00


	//----- nvinfo : EIATTR_SPARSE_MMA_MASK
	.align		4
.L_25:
        /*0078*/ 	.byte	0x03, 0x50
        /*007a*/ 	.short	0x0000


	//----- nvinfo : EIATTR_MAXREG_COUNT
	.align		4
        /*007c*/ 	.byte	0x03, 0x1b
        /*007e*/ 	.short	0x00ff


	//----- nvinfo : EIATTR_EXIT_INSTR_OFFSETS
	.align		4
        /*0080*/ 	.byte	0x04, 0x1c
        /*0082*/ 	.short	(.L_27 - .L_26)


	//   ....[0]....
.L_26:
        /*0084*/ 	.word	0x00000710


	//----- nvinfo : EIATTR_REQNTID
	.align		4
.L_27:
        /*0088*/ 	.byte	0x04, 0x10
        /*008a*/ 	.short	(.L_29 - .L_28)
.L_28:
        /*008c*/ 	.word	0x00000080
        /*0090*/ 	.word	0x00000001
        /*0094*/ 	.word	0x00000001


	//----- nvinfo : EIATTR_CBANK_PARAM_SIZE
	.align		4
.L_29:
        /*0098*/ 	.byte	0x03, 0x19
        /*009a*/ 	.short	0x0034


	//----- nvinfo : EIATTR_PARAM_CBANK
	.align		4
        /*009c*/ 	.byte	0x04, 0x0a
        /*009e*/ 	.short	(.L_31 - .L_30)
	.align		4
.L_30:
        /*00a0*/ 	.word	index@(.nv.constant0.triton_poi_fused__native_batch_norm_legit_no_training_leaky_relu_1)
        /*00a4*/ 	.short	0x0210
        /*00a6*/ 	.short	0x0034


	//----- nvinfo : EIATTR_SW_WAR
	.align		4
.L_31:
        /*00a8*/ 	.byte	0x04, 0x36
        /*00aa*/ 	.short	(.L_33 - .L_32)
.L_32:
        /*00ac*/ 	.word	0x00000008
.L_33:


//--------------------- .nv.callgraph             --------------------------
	.section	.nv.callgraph,"",@"SHT_CUDA_CALLGRAPH"
	.align	4
	.sectionentsize	8
	.align		4
        /*0000*/ 	.word	0x00000000
	.align		4
        /*0004*/ 	.word	0xffffffff
	.align		4
        /*0008*/ 	.word	0x00000000
	.align		4
        /*000c*/ 	.word	0xfffffffe
	.align		4
        /*0010*/ 	.word	0x00000000
	.align		4
        /*0014*/ 	.word	0xfffffffd
	.align		4
        /*0018*/ 	.word	0x00000000
	.align		4
        /*001c*/ 	.word	0xfffffffc


//--------------------- .nv.constant4             --------------------------
	.section	.nv.constant4,"a",@progbits
	.align	8
	.align		8
.nv.constant4:
        /*0000*/ 	.dword	_$_str
	.align		8
        /*0008*/ 	.dword	_$_str_$_2


//--------------------- .text.triton_poi_fused__native_batch_norm_legit_no_training_leaky_relu_1 --------------------------
	.section	.text.triton_poi_fused__native_batch_norm_legit_no_training_leaky_relu_1,"ax",@progbits
	.align	128
        .global         triton_poi_fused__native_batch_norm_legit_no_training_leaky_relu_1
        .type           triton_poi_fused__native_batch_norm_legit_no_training_leaky_relu_1,@function
        .size           triton_poi_fused__native_batch_norm_legit_no_training_leaky_relu_1,(.L_x_1 - triton_poi_fused__native_batch_norm_legit_no_training_leaky_relu_1)
        .other          triton_poi_fused__native_batch_norm_legit_no_training_leaky_relu_1,@"STO_CUDA_ENTRY STV_DEFAULT"
triton_poi_fused__native_batch_norm_legit_no_training_leaky_relu_1:
.text.triton_poi_fused__native_batch_norm_legit_no_training_leaky_relu_1:
[----:B------:R-:W-:Y:S01]  /*0000*/  LDC R1, c[0x0][0x28] ;  /* 0x00000a00ff017b82 */ /* 0x000fe20000000800 */
[----:B------:R-:W1:Y:S07]  /*0010*/  S2R R0, SR_TID.X ;  /* 0x0000000000007919 */ /* 0x000e6e0000002100 */
[----:B------:R-:W2:Y:S01]  /*0020*/  LDC.64 R4, c[0x0][0x228] ;  /* 0x00008a00ff047b82 */ /* 0x000ea20000000a00 */
[----:B------:R-:W-:Y:S01]  /*0030*/  ULDC.64 UR4, c[0x0][0x208] ;  /* 0x0000820000047ab9 */ /* 0x000fe20000000a00 */
[----:B------:R-:W3:Y:S06]  /*0040*/  S2R R7, SR_CTAID.X ;  /* 0x0000000000077919 */ /* 0x000eec0000002500 */
[----:B------:R-:W4:Y:S08]  /*0050*/  LDC.64 R16, c[0x0][0x220] ;  /* 0x00008800ff107b82 */ /* 0x000f300000000a00 */
[----:B------:R-:W5:Y:S08]  /*0060*/  LDC.64 R22, c[0x0][0x218] ;  /* 0x00008600ff167b82 */ /* 0x000f700000000a00 */
[----:B------:R-:W5:Y:S01]  /*0070*/  LDC.64 R20, c[0x0][0x230] ;  /* 0x00008c00ff147b82 */ /* 0x000f620000000a00 */
[----:B-1----:R-:W-:-:S07]  /*0080*/  SHF.L.U32 R0, R0, 0x2, RZ ;  /* 0x0000000200007819 */ /* 0x002fce00000006ff */
[----:B------:R-:W1:Y:S01]  /*0090*/  LDC.64 R8, c[0x0][0x238] ;  /* 0x00008e00ff087b82 */ /* 0x000e620000000a00 */
[----:B---3--:R-:W-:Y:S02]  /*00a0*/  SHF.R.S32.HI R3, RZ, 0x15, R7 ;  /* 0x00000015ff037819 */ /* 0x008fe40000011407 */
[----:B------:R-:W-:Y:S02]  /*00b0*/  LOP3.LUT R0, R0, 0x1fc, RZ, 0xc0, !PT ;  /* 0x000001fc00007812 */ /* 0x000fe400078ec0ff */
[----:B------:R-:W-:Y:S02]  /*00c0*/  SGXT R3, R3, 0x1 ;  /* 0x000000010303781a */ /* 0x000fe40000000200 */
[----:B------:R-:W-:-:S04]  /*00d0*/  LEA R0, R7, R0, 0xa ;  /* 0x0000000007007211 */ /* 0x000fc800078e50ff */
[----:B------:R-:W-:-:S04]  /*00e0*/  LEA.HI R3, R3, R0, RZ, 0x6 ;  /* 0x0000000003037211 */ /* 0x000fc800078f30ff */
[----:B------:R-:W-:-:S04]  /*00f0*/  LOP3.LUT R3, R3, 0xffffffc0, RZ, 0xc0, !PT ;  /* 0xffffffc003037812 */ /* 0x000fc800078ec0ff */
[----:B------:R-:W-:-:S05]  /*0100*/  IADD3 R24, R0, -R3, RZ ;  /* 0x8000000300187210 */ /* 0x000fca0007ffe0ff */
[----:B--2---:R-:W-:-:S06]  /*0110*/  IMAD.WIDE R4, R24, 0x4, R4 ;  /* 0x0000000418047825 */ /* 0x004fcc00078e0204 */
[----:B------:R-:W2:Y:S01]  /*0120*/  LDG.E.EL.128 R4, desc[UR4][R4.64] ;  /* 0x0000000404047981 */ /* 0x000ea2000c2e1d00 */
[----:B----4-:R-:W-:-:S04]  /*0130*/  IMAD.WIDE R16, R24, 0x4, R16 ;  /* 0x0000000418107825 */ /* 0x010fc800078e0210 */
[----:B-----5:R-:W-:Y:S02]  /*0140*/  IMAD.WIDE R22, R0, 0x4, R22 ;  /* 0x0000000400167825 */ /* 0x020fe400078e0216 */
[----:B------:R-:W3:Y:S02]  /*0150*/  LDG.E.EL.128 R16, desc[UR4][R16.64] ;  /* 0x0000000410107981 */ /* 0x000ee4000c2e1d00 */
[C---:B0-----:R-:W-:Y:S02]  /*0160*/  IMAD.WIDE R20, R24.reuse, 0x4, R20 ;  /* 0x0000000418147825 */ /* 0x041fe400078e0214 */
[----:B------:R-:W3:Y:S02]  /*0170*/  LDG.E.128 R12, desc[UR4][R22.64+0x800] ;  /* 0x00080004160c7981 */ /* 0x000ee4000c1e1d00 */
[----:B-1----:R-:W-:-:S04]  /*0180*/  IMAD.WIDE R24, R24, 0x4, R8 ;  /* 0x0000000418187825 */ /* 0x002fc800078e0208 */
[----:B--2---:R-:W-:Y:S01]  /*0190*/  FADD R2, R4, 9.9999997473787516356e-06 ;  /* 0x3727c5ac04027421 */ /* 0x004fe20000000000 */
[----:B------:R-:W-:Y:S01]  /*01a0*/  FADD R3, R5, 9.9999997473787516356e-06 ;  /* 0x3727c5ac05037421 */ /* 0x000fe20000000000 */
[----:B------:R-:W-:Y:S02]  /*01b0*/  FADD R6, R6, 9.9999997473787516356e-06 ;  /* 0x3727c5ac06067421 */ /* 0x000fe40000000000 */
[----:B------:R0:W1:Y:S08]  /*01c0*/  MUFU.SQRT R10, R2 ;  /* 0x00000002000a7308 */ /* 0x0000700000002000 */
[----:B------:R-:W2:Y:S01]  /*01d0*/  MUFU.SQRT R26, R3 ;  /* 0x00000003001a7308 */ /* 0x000ea20000002000 */
[----:B0-----:R-:W-:Y:S01]  /*01e0*/  HFMA2.MMA R2, -RZ, RZ, 1.625, 0 ;  /* 0x3e800000ff027435 */ /* 0x001fe200000001ff */
[----:B-1----:R-:W-:-:S06]  /*01f0*/  FSETP.GT.AND P0, PT, R10, 8.50705917302346158658e+37, PT ;  /* 0x7e8000000a00780b */ /* 0x002fcc0003f04000 */
[----:B------:R-:W0:Y:S01]  /*0200*/  MUFU.SQRT R6, R6 ;  /* 0x0000000600067308 */ /* 0x000e220000002000 */
[----:B------:R-:W-:Y:S02]  /*0210*/  FSETP.GEU.AND P3, PT, R10, 1.175494350822287508e-38, PT ;  /* 0x008000000a00780b */ /* 0x000fe40003f6e000 */
[C---:B--2---:R-:W-:Y:S02]  /*0220*/  FSETP.GT.AND P1, PT, R26.reuse, 8.50705917302346158658e+37, PT ;  /* 0x7e8000001a00780b */ /* 0x044fe40003f24000 */
[----:B------:R-:W-:Y:S02]  /*0230*/  FSETP.GEU.AND P4, PT, R26, 1.175494350822287508e-38, PT ;  /* 0x008000001a00780b */ /* 0x000fe40003f8e000 */
[----:B------:R-:W-:Y:S01]  /*0240*/  @P0 FMUL R10, R10, 0.25 ;  /* 0x3e8000000a0a0820 */ /* 0x000fe20000400000 */
[----:B0-----:R-:W-:-:S06]  /*0250*/  FSETP.GT.AND P2, PT, R6, 8.50705917302346158658e+37, PT ;  /* 0x7e8000000600780b */ /* 0x001fcc0003f44000 */
[----:B------:R-:W-:Y:S01]  /*0260*/  @!P3 FMUL R10, R10, 16777216 ;  /* 0x4b8000000a0ab820 */ /* 0x000fe20000400000 */
[----:B------:R-:W-:Y:S01]  /*0270*/  FSETP.GEU.AND P5, PT, R6, 1.175494350822287508e-38, PT ;  /* 0x008000000600780b */ /* 0x000fe20003fae000 */
[----:B------:R-:W-:Y:S02]  /*0280*/  @P1 FMUL R26, R26, 0.25 ;  /* 0x3e8000001a1a1820 */ /* 0x000fe40000400000 */
[----:B------:R0:W-:Y:S02]  /*0290*/  MUFU.RCP R3, R10 ;  /* 0x0000000a00037308 */ /* 0x0001e40000001000 */
[----:B------:R-:W-:Y:S01]  /*02a0*/  @!P4 FMUL R26, R26, 16777216 ;  /* 0x4b8000001a1ac820 */ /* 0x000fe20000400000 */
[----:B------:R-:W-:Y:S01]  /*02b0*/  FSEL R27, R2, 1, P1 ;  /* 0x3f800000021b7808 */ /* 0x000fe20000800000 */
[----:B------:R-:W-:-:S04]  /*02c0*/  @P2 FMUL R6, R6, 0.25 ;  /* 0x3e80000006062820 */ /* 0x000fc80000400000 */
[----:B------:R1:W2:Y:S01]  /*02d0*/  MUFU.RCP R4, R26 ;  /* 0x0000001a00047308 */ /* 0x0002a20000001000 */
[----:B0-----:R-:W4:Y:S01]  /*02e0*/  LDG.E.128 R8, desc[UR4][R22.64] ;  /* 0x0000000416087981 */ /* 0x001f22000c1e1d00 */
[----:B------:R-:W-:Y:S01]  /*02f0*/  @!P4 FMUL R27, R27, 16777216 ;  /* 0x4b8000001b1bc820 */ /* 0x000fe20000400000 */
[----:B------:R-:W-:Y:S01]  /*0300*/  @!P5 FMUL R6, R6, 16777216 ;  /* 0x4b8000000606d820 */ /* 0x000fe20000400000 */
[----:B------:R-:W-:-:S04]  /*0310*/  FADD R7, R7, 9.9999997473787516356e-06 ;  /* 0x3727c5ac07077421 */ /* 0x000fc80000000000 */
[----:B------:R-:W-:Y:S01]  /*0320*/  MUFU.RCP R5, R6 ;  /* 0x0000000600057308 */ /* 0x000fe20000001000 */
[----:B-1----:R-:W-:Y:S01]  /*0330*/  FSEL R26, R2, 1, P0 ;  /* 0x3f800000021a7808 */ /* 0x002fe20000000000 */
[----:B------:R-:W5:Y:S04]  /*0340*/  LDG.E.EL.128 R20, desc[UR4][R20.64] ;  /* 0x0000000414147981 */ /* 0x000f68000c2e1d00 */
[----:B------:R-:W-:Y:S01]  /*0350*/  @!P3 FMUL R26, R26, 16777216 ;  /* 0x4b8000001a1ab820 */ /* 0x000fe20000400000 */
[----:B--2---:R-:W-:-:S03]  /*0360*/  FMUL R4, R4, R27 ;  /* 0x0000001b04047220 */ /* 0x004fc60000400000 */
[----:B------:R-:W-:Y:S02]  /*0370*/  FMUL R3, R3, R26 ;  /* 0x0000001a03037220 */ /* 0x000fe40000400000 */
[----:B------:R-:W5:Y:S01]  /*0380*/  LDG.E.EL.128 R24, desc[UR4][R24.64] ;  /* 0x0000000418187981 */ /* 0x000f62000c2e1d00 */
[----:B------:R-:W0:Y:S02]  /*0390*/  MUFU.SQRT R6, R7 ;  /* 0x0000000700067308 */ /* 0x000e240000002000 */
[C---:B0-----:R-:W-:Y:S02]  /*03a0*/  FSETP.GT.AND P0, PT, R6.reuse, 8.50705917302346158658e+37, PT ;  /* 0x7e8000000600780b */ /* 0x041fe40003f04000 */
[----:B------:R-:W-:-:S11]  /*03b0*/  FSETP.GEU.AND P1, PT, R6, 1.175494350822287508e-38, PT ;  /* 0x008000000600780b */ /* 0x000fd60003f2e000 */
[----:B------:R-:W-:-:S04]  /*03c0*/  @P0 FMUL R6, R6, 0.25 ;  /* 0x3e80000006060820 */ /* 0x000fc80000400000 */
[----:B------:R-:W-:-:S06]  /*03d0*/  @!P1 FMUL R6, R6, 16777216 ;  /* 0x4b80000006069820 */ /* 0x000fcc0000400000 */
[----:B------:R-:W0:Y:S01]  /*03e0*/  MUFU.RCP R6, R6 ;  /* 0x0000000600067308 */ /* 0x000e220000001000 */
[C---:B------:R-:W-:Y:S02]  /*03f0*/  FSEL R29, R2.reuse, 1, P0 ;  /* 0x3f800000021d7808 */ /* 0x040fe40000000000 */
[----:B------:R-:W-:-:S03]  /*0400*/  FSEL R28, R2, 1, P2 ;  /* 0x3f800000021c7808 */ /* 0x000fc60001000000 */
[----:B------:R-:W-:Y:S01]  /*0410*/  @!P1 FMUL R29, R29, 16777216 ;  /* 0x4b8000001d1d9820 */ /* 0x000fe20000400000 */
[----:B---3--:R-:W-:Y:S01]  /*0420*/  FADD R15, R15, -R19 ;  /* 0x800000130f0f7221 */ /* 0x008fe20000000000 */
[----:B------:R-:W-:Y:S02]  /*0430*/  FADD R12, R12, -R16 ;  /* 0x800000100c0c7221 */ /* 0x000fe40000000000 */
[----:B0-----:R-:W-:Y:S01]  /*0440*/  FMUL R2, R6, R29 ;  /* 0x0000001d06027220 */ /* 0x001fe20000400000 */
[----:B------:R-:W-:Y:S01]  /*0450*/  @!P5 FMUL R28, R28, 16777216 ;  /* 0x4b8000001c1cd820 */ /* 0x000fe20000400000 */
[----:B------:R-:W-:Y:S01]  /*0460*/  FADD R14, R14, -R18 ;  /* 0x800000120e0e7221 */ /* 0x000fe20000000000 */
[----:B------:R-:W-:Y:S02]  /*0470*/  FADD R13, R13, -R17 ;  /* 0x800000110d0d7221 */ /* 0x000fe40000000000 */
[----:B------:R-:W-:Y:S01]  /*0480*/  FMUL R5, R5, R28 ;  /* 0x0000001c05057220 */ /* 0x000fe20000400000 */
[----:B----4-:R-:W-:Y:S01]  /*0490*/  FADD R11, R11, -R19 ;  /* 0x800000130b0b7221 */ /* 0x010fe20000000000 */
[----:B------:R-:W-:Y:S01]  /*04a0*/  FADD R8, R8, -R16 ;  /* 0x8000001008087221 */ /* 0x000fe20000000000 */
[----:B------:R-:W-:-:S02]  /*04b0*/  FADD R16, R10, -R18 ;  /* 0x800000120a107221 */ /* 0x000fc40000000000 */
[C---:B------:R-:W-:Y:S01]  /*04c0*/  FMUL R10, R2.reuse, R11 ;  /* 0x0000000b020a7220 */ /* 0x040fe20000400000 */
[----:B------:R-:W-:Y:S01]  /*04d0*/  FMUL R2, R2, R15 ;  /* 0x0000000f02027220 */ /* 0x000fe20000400000 */
[----:B------:R-:W-:Y:S01]  /*04e0*/  FADD R9, R9, -R17 ;  /* 0x8000001109097221 */ /* 0x000fe20000000000 */
[C---:B------:R-:W-:Y:S01]  /*04f0*/  FMUL R17, R3.reuse, R8 ;  /* 0x0000000803117220 */ /* 0x040fe20000400000 */
[----:B------:R-:W-:Y:S01]  /*0500*/  FMUL R11, R3, R12 ;  /* 0x0000000c030b7220 */ /* 0x000fe20000400000 */
[C---:B------:R-:W-:Y:S01]  /*0510*/  FMUL R15, R5.reuse, R16 ;  /* 0x00000010050f7220 */ /* 0x040fe20000400000 */
[----:B------:R-:W-:Y:S01]  /*0520*/  FMUL R5, R5, R14 ;  /* 0x0000000e05057220 */ /* 0x000fe20000400000 */
[--C-:B-----5:R-:W-:Y:S02]  /*0530*/  FFMA R7, R23, R2, R27.reuse ;  /* 0x0000000217077223 */ /* 0x120fe4000000001b */
[----:B------:R-:W0:Y:S03]  /*0540*/  LDC.64 R2, c[0x0][0x210] ;  /* 0x00008400ff027b82 */ /* 0x000e260000000a00 */
[----:B------:R-:W-:Y:S01]  /*0550*/  FSETP.GT.AND P6, PT, R7, RZ, PT ;  /* 0x000000ff0700720b */ /* 0x000fe20003fc4000 */
[C---:B------:R-:W-:Y:S01]  /*0560*/  FMUL R14, R4.reuse, R9 ;  /* 0x00000009040e7220 */ /* 0x040fe20000400000 */
[----:B------:R-:W-:Y:S01]  /*0570*/  FMUL R12, R4, R13 ;  /* 0x0000000d040c7220 */ /* 0x000fe20000400000 */
[----:B------:R-:W-:Y:S01]  /*0580*/  FFMA R4, R20, R11, R24 ;  /* 0x0000000b14047223 */ /* 0x000fe20000000018 */
[----:B------:R-:W-:Y:S01]  /*0590*/  FFMA R6, R22, R5, R26 ;  /* 0x0000000516067223 */ /* 0x000fe2000000001a */
[----:B------:R-:W-:Y:S01]  /*05a0*/  FFMA R11, R23, R10, R27 ;  /* 0x0000000a170b7223 */ /* 0x000fe2000000001b */
[----:B------:R-:W-:Y:S01]  /*05b0*/  FFMA R8, R20, R17, R24 ;  /* 0x0000001114087223 */ /* 0x000fe20000000018 */
[C-C-:B------:R-:W-:Y:S01]  /*05c0*/  FFMA R5, R21.reuse, R12, R25.reuse ;  /* 0x0000000c15057223 */ /* 0x140fe20000000019 */
[----:B------:R-:W-:Y:S01]  /*05d0*/  FFMA R10, R22, R15, R26 ;  /* 0x0000000f160a7223 */ /* 0x000fe2000000001a */
[----:B------:R-:W-:Y:S01]  /*05e0*/  FFMA R9, R21, R14, R25 ;  /* 0x0000000e15097223 */ /* 0x000fe20000000019 */
[----:B------:R-:W-:-:S02]  /*05f0*/  FSETP.GT.AND P5, PT, R6, RZ, PT ;  /* 0x000000ff0600720b */ /* 0x000fc40003fa4000 */
[----:B------:R-:W-:Y:S01]  /*0600*/  FSETP.GT.AND P4, PT, R5, RZ, PT ;  /* 0x000000ff0500720b */ /* 0x000fe20003f84000 */
[----:B------:R-:W-:Y:S01]  /*0610*/  @!P6 FMUL R7, R7, 0.20000000298023223877 ;  /* 0x3e4ccccd0707e820 */ /* 0x000fe20000400000 */
[----:B------:R-:W-:Y:S02]  /*0620*/  FSETP.GT.AND P3, PT, R11, RZ, PT ;  /* 0x000000ff0b00720b */ /* 0x000fe40003f64000 */
[----:B------:R-:W-:Y:S02]  /*0630*/  FSETP.GT.AND P2, PT, R10, RZ, PT ;  /* 0x000000ff0a00720b */ /* 0x000fe40003f44000 */
[----:B------:R-:W-:Y:S02]  /*0640*/  FSETP.GT.AND P1, PT, R9, RZ, PT ;  /* 0x000000ff0900720b */ /* 0x000fe40003f24000 */
[----:B------:R-:W-:Y:S02]  /*0650*/  FSETP.GT.AND P0, PT, R8, RZ, PT ;  /* 0x000000ff0800720b */ /* 0x000fe40003f04000 */
[----:B------:R-:W-:Y:S01]  /*0660*/  FSETP.GT.AND P6, PT, R4, RZ, PT ;  /* 0x000000ff0400720b */ /* 0x000fe20003fc4000 */
[----:B0-----:R-:W-:-:S04]  /*0670*/  IMAD.WIDE R2, R0, 0x4, R2 ;  /* 0x0000000400027825 */ /* 0x001fc800078e0202 */
[----:B------:R-:W-:Y:S01]  /*0680*/  @!P5 FMUL R6, R6, 0.20000000298023223877 ;  /* 0x3e4ccccd0606d820 */ /* 0x000fe20000400000 */
[----:B------:R-:W-:Y:S01]  /*0690*/  @!P4 FMUL R5, R5, 0.20000000298023223877 ;  /* 0x3e4ccccd0505c820 */ /* 0x000fe20000400000 */
[----:B------:R-:W-:Y:S01]  /*06a0*/  @!P3 FMUL R11, R11, 0.20000000298023223877 ;  /* 0x3e4ccccd0b0bb820 */ /* 0x000fe20000400000 */
[----:B------:R-:W-:Y:S01]  /*06b0*/  @!P2 FMUL R10, R10, 0.20000000298023223877 ;  /* 0x3e4ccccd0a0aa820 */ /* 0x000fe20000400000 */
[----:B------:R-:W-:Y:S02]  /*06c0*/  @!P1 FMUL R9, R9, 0.20000000298023223877 ;  /* 0x3e4ccccd09099820 */ /* 0x000fe40000400000 */
[----:B------:R-:W-:Y:S02]  /*06d0*/  @!P0 FMUL R8, R8, 0.20000000298023223877 ;  /* 0x3e4ccccd08088820 */ /* 0x000fe40000400000 */
[----:B------:R-:W-:-:S03]  /*06e0*/  @!P6 FMUL R4, R4, 0.20000000298023223877 ;  /* 0x3e4ccccd0404e820 */ /* 0x000fc60000400000 */
[----:B------:R-:W-:Y:S04]  /*06f0*/  STG.E.128 desc[UR4][R2.64], R8 ;  /* 0x0000000802007986 */ /* 0x000fe8000c101d04 */
[----:B------:R-:W-:Y:S01]  /*0700*/  STG.E.128 desc[UR4][R2.64+0x800], R4 ;  /* 0x0008000402007986 */ /* 0x000fe2000c101d04 */
[----:B------:R-:W-:Y:S05]  /*0710*/  EXIT ;  /* 0x000000000000794d */ /* 0x000fea0003800000 */
.L_x_0:
[----:B------:R-:W-:-:S00]  /*0720*/  BRA `(.L_x_0) ;  /* 0xfffffffc00fc7947 */ /* 0x000fc0000383ffff */
[----:B------:R-:W-:-:S00]  /*0730*/  NOP ;  /* 0x0000000000007918 */ /* 0x000fc00000000000 */
        /* <DEDUP_REMOVED lines=12> */
.L_x_1:


//--------------------- .nv.global.init           --------------------------
	.section	.nv.global.init,"aw",@progbits
.nv.global.init:
	.type		_$_str,@object
	.size		_$_str,(_$_str_$_2 - _$_str)
_$_str:
        /*0000*/ 	.byte	0x5f, 0x5f, 0x43, 0x55, 0x44, 0x41, 0x5f, 0x46, 0x54, 0x5a, 0x00
	.type		_$_str_$_2,@object
	.size		_$_str_$_2,(.L_1 - _$_str_$_2)
_$_str_$_2:
        /*000b*/ 	.byte	0x5f, 0x5f, 0x43, 0x55, 0x44, 0x41, 0x5f, 0x50, 0x52, 0x45, 0x43, 0x5f, 0x53, 0x51, 0x52, 0x54
        /*001b*/ 	.byte	0x00
.L_1:


//--------------------- .nv.constant0.triton_poi_fused__native_batch_norm_legit_no_training_leaky_relu_1 --------------------------
	.section	.nv.constant0.triton_poi_fused__native_batch_norm_legit_no_training_leaky_relu_1,"a",@progbits
	.sectionflags	@""
	.align	4
.nv.constant0.triton_poi_fused__native_batch_norm_legit_no_training_leaky_relu_1:
	.zero		580
